//
// Generated by NVIDIA NVVM Compiler
//
// Compiler Build ID: CL-36424714
// Cuda compilation tools, release 13.0, V13.0.88
// Based on NVVM 20.0.0
//

.version 9.0
.target sm_100
.address_size 64

	// .globl	_Z16callOperationMinPi

.visible .entry _Z16callOperationMinPi(
	.param .u64 .ptr .align 1 _Z16callOperationMinPi_param_0
)
{
	.reg .pred 	%p<6>;
	.reg .b32 	%r<10>;
	.reg .b64 	%rd<9>;

	ld.param.u64 	%rd3, [_Z16callOperationMinPi_param_0];
	cvta.to.global.u64 	%rd1, %rd3;
	mov.u32 	%r1, %tid.x;
	mov.u32 	%r9, %ntid.x;
	setp.lt.u32 	%p1, %r9, 2;
	@%p1 bra 	$L__BB0_7;
	mul.wide.u32 	%rd4, %r1, 4;
	add.s64 	%rd2, %rd1, %rd4;
$L__BB0_2:
	shr.u32 	%r4, %r9, 1;
	setp.ge.u32 	%p2, %r1, %r4;
	@%p2 bra 	$L__BB0_6;
	ld.global.u32 	%r6, [%rd2];
	mul.wide.u32 	%rd5, %r4, 4;
	add.s64 	%rd6, %rd2, %rd5;
	ld.global.u32 	%r5, [%rd6];
	setp.le.s32 	%p3, %r6, %r5;
	@%p3 bra 	$L__BB0_5;
	st.global.u32 	[%rd2], %r5;
$L__BB0_5:
	bar.sync 	0;
$L__BB0_6:
	setp.gt.u32 	%p4, %r9, 3;
	mov.u32 	%r9, %r4;
	@%p4 bra 	$L__BB0_2;
$L__BB0_7:
	setp.ne.s32 	%p5, %r1, 0;
	@%p5 bra 	$L__BB0_9;
	ld.global.u32 	%r7, [%rd1];
	mov.u32 	%r8, %ctaid.x;
	mul.wide.u32 	%rd7, %r8, 4;
	add.s64 	%rd8, %rd1, %rd7;
	st.global.u32 	[%rd8], %r7;
$L__BB0_9:
	ret;

}
	// .globl	_Z16callOperationMaxPi
.visible .entry _Z16callOperationMaxPi(
	.param .u64 .ptr .align 1 _Z16callOperationMaxPi_param_0
)
{
	.reg .pred 	%p<6>;
	.reg .b32 	%r<10>;
	.reg .b64 	%rd<9>;

	ld.param.u64 	%rd3, [_Z16callOperationMaxPi_param_0];
	cvta.to.global.u64 	%rd1, %rd3;
	mov.u32 	%r1, %tid.x;
	mov.u32 	%r9, %ntid.x;
	setp.lt.u32 	%p1, %r9, 2;
	@%p1 bra 	$L__BB1_7;
	mul.wide.u32 	%rd4, %r1, 4;
	add.s64 	%rd2, %rd1, %rd4;
$L__BB1_2:
	shr.u32 	%r4, %r9, 1;
	setp.ge.u32 	%p2, %r1, %r4;
	@%p2 bra 	$L__BB1_6;
	ld.global.u32 	%r6, [%rd2];
	mul.wide.u32 	%rd5, %r4, 4;
	add.s64 	%rd6, %rd2, %rd5;
	ld.global.u32 	%r5, [%rd6];
	setp.ge.s32 	%p3, %r6, %r5;
	@%p3 bra 	$L__BB1_5;
	st.global.u32 	[%rd2], %r5;
$L__BB1_5:
	bar.sync 	0;
$L__BB1_6:
	setp.gt.u32 	%p4, %r9, 3;
	mov.u32 	%r9, %r4;
	@%p4 bra 	$L__BB1_2;
$L__BB1_7:
	setp.ne.s32 	%p5, %r1, 0;
	@%p5 bra 	$L__BB1_9;
	ld.global.u32 	%r7, [%rd1];
	mov.u32 	%r8, %ctaid.x;
	mul.wide.u32 	%rd7, %r8, 4;
	add.s64 	%rd8, %rd1, %rd7;
	st.global.u32 	[%rd8], %r7;
$L__BB1_9:
	ret;

}


// ===== COMPILED SASS (sm_100) =====

	.target	sm_100

	.elftype	@"ET_EXEC"


//--------------------- .note.nv.tkinfo           --------------------------
	.section	.note.nv.tkinfo,"",@"SHT_NOTE"
	.sectionflags	@"SHF_NOTE_NV_TKINFO"
	.tkinfo
        /*0018*/ 	.word	0x00000002
        /*0030*/ 	.string	""
        /*0030*/ 	.string	"ptxas"
        /*0030*/ 	.string	"Cuda compilation tools, release 13.0, V13.0.88"
        /*0030*/ 	.string	"Build cuda_13.0.r13.0/compiler.36424714_0"
        /*0030*/ 	.string	"-arch sm_100 -m 64 "



//--------------------- .note.nv.cuinfo           --------------------------
	.section	.note.nv.cuinfo,"",@"SHT_NOTE"
	.sectionflags	@"SHF_NOTE_NV_CUINFO"
        /*0018*/ 	.short	0x0002
        /*001a*/ 	.short	0x0064
        /*001c*/ 	.short	0x0082
	.zero		2


//--------------------- .nv.info                  --------------------------
	.section	.nv.info,"",@"SHT_CUDA_INFO"
	.align	4


	//----- nvinfo : EIATTR_REGCOUNT
	.align		4
        /*0000*/ 	.byte	0x04, 0x2f
        /*0002*/ 	.short	(.L_1 - .L_0)
	.align		4
.L_0:
        /*0004*/ 	.word	index@(_Z16callOperationMinPi)
        /*0008*/ 	.word	0x0000000a


	//----- nvinfo : EIATTR_FRAME_SIZE
	.align		4
.L_1:
        /*000c*/ 	.byte	0x04, 0x11
        /*000e*/ 	.short	(.L_3 - .L_2)
	.align		4
.L_2:
        /*0010*/ 	.word	index@(_Z16callOperationMinPi)
        /*0014*/ 	.word	0x00000000


	//----- nvinfo : EIATTR_REGCOUNT
	.align		4
.L_3:
        /*0018*/ 	.byte	0x04, 0x2f
        /*001a*/ 	.short	(.L_5 - .L_4)
	.align		4
.L_4:
        /*001c*/ 	.word	index@(_Z16callOperationMaxPi)
        /*0020*/ 	.word	0x0000000a


	//----- nvinfo : EIATTR_FRAME_SIZE
	.align		4
.L_5:
        /*0024*/ 	.byte	0x04, 0x11
        /*0026*/ 	.short	(.L_7 - .L_6)
	.align		4
.L_6:
        /*0028*/ 	.word	index@(_Z16callOperationMaxPi)
        /*002c*/ 	.word	0x00000000


	//----- nvinfo : EIATTR_MIN_STACK_SIZE
	.align		4
.L_7:
        /*0030*/ 	.byte	0x04, 0x12
        /*0032*/ 	.short	(.L_9 - .L_8)
	.align		4
.L_8:
        /*0034*/ 	.word	index@(_Z16callOperationMaxPi)
        /*0038*/ 	.word	0x00000000


	//----- nvinfo : EIATTR_MIN_STACK_SIZE
	.align		4
.L_9:
        /*003c*/ 	.byte	0x04, 0x12
        /*003e*/ 	.short	(.L_11 - .L_10)
	.align		4
.L_10:
        /*0040*/ 	.word	index@(_Z16callOperationMinPi)
        /*0044*/ 	.word	0x00000000
.L_11:


//--------------------- .nv.compat                --------------------------
	.section	.nv.compat,"",@"SHT_CUDA_COMPAT_INFO"
	.align	4
        /*0000*/ 	.byte	0x02, 0x09, 0x00, 0x00, 0x02, 0x02, 0x01, 0x00, 0x02, 0x05, 0x05, 0x00, 0x03, 0x07, 0x01, 0x01
        /*0010*/ 	.byte	0x02, 0x03, 0x00, 0x00, 0x02, 0x06, 0x01, 0x00, 0x04, 0x0b, 0x08, 0x00, 0x09, 0x00, 0x00, 0x00
        /*0020*/ 	.byte	0x00, 0x00, 0x00, 0x00


//--------------------- .nv.info._Z16callOperationMaxPi --------------------------
	.section	.nv.info._Z16callOperationMaxPi,"",@"SHT_CUDA_INFO"
	.sectionflags	@""
	.align	4


	//----- nvinfo : EIATTR_CUDA_API_VERSION
	.align		4
        /*0000*/ 	.byte	0x04, 0x37
        /*0002*/ 	.short	(.L_13 - .L_12)
.L_12:
        /*0004*/ 	.word	0x00000082


	//----- nvinfo : EIATTR_KPARAM_INFO
	.align		4
.L_13:
        /*0008*/ 	.byte	0x04, 0x17
        /*000a*/ 	.short	(.L_15 - .L_14)
.L_14:
        /*000c*/ 	.word	0x00000000
        /*0010*/ 	.short	0x0000
        /*0012*/ 	.short	0x0000
        /*0014*/ 	.byte	0x00, 0xf5, 0x21, 0x00


	//----- nvinfo : EIATTR_SPARSE_MMA_MASK
	.align		4
.L_15:
        /*0018*/ 	.byte	0x03, 0x50
        /*001a*/ 	.short	0x0000


	//----- nvinfo : EIATTR_MAXREG_COUNT
	.align		4
        /*001c*/ 	.byte	0x03, 0x1b
        /*001e*/ 	.short	0x00ff


	//----- nvinfo : EIATTR_NUM_BARRIERS
	.align		4
        /*0020*/ 	.byte	0x02, 0x4c
        /*0022*/ 	.byte	0x01
	.zero		1


	//----- nvinfo : EIATTR_MERCURY_ISA_VERSION
	.align		4
        /*0024*/ 	.byte	0x03, 0x5f
        /*0026*/ 	.short	0x0101


	//----- nvinfo : EIATTR_VRC_CTA_INIT_COUNT
	.align		4
        /*0028*/ 	.byte	0x02, 0x4a
	.zero		1
	.zero		1


	//----- nvinfo : EIATTR_EXIT_INSTR_OFFSETS
	.align		4
        /*002c*/ 	.byte	0x04, 0x1c
        /*002e*/ 	.short	(.L_17 - .L_16)


	//   ....[0]....
.L_16:
        /*0030*/ 	.word	0x00000190


	//   ....[1]....
        /*0034*/ 	.word	0x00000200


	//----- nvinfo : EIATTR_CRS_STACK_SIZE
	.align		4
.L_17:
        /*0038*/ 	.byte	0x04, 0x1e
        /*003a*/ 	.short	(.L_19 - .L_18)
.L_18:
        /*003c*/ 	.word	0x00000000


	//----- nvinfo : EIATTR_CBANK_PARAM_SIZE
	.align		4
.L_19:
        /*0040*/ 	.byte	0x03, 0x19
        /*0042*/ 	.short	0x0008


	//----- nvinfo : EIATTR_PARAM_CBANK
	.align		4
        /*0044*/ 	.byte	0x04, 0x0a
        /*0046*/ 	.short	(.L_21 - .L_20)
	.align		4
.L_20:
        /*0048*/ 	.word	index@(.nv.constant0._Z16callOperationMaxPi)
        /*004c*/ 	.short	0x0380
        /*004e*/ 	.short	0x0008


	//----- nvinfo : EIATTR_SW_WAR
	.align		4
.L_21:
        /*0050*/ 	.byte	0x04, 0x36
        /*0052*/ 	.short	(.L_23 - .L_22)
.L_22:
        /*0054*/ 	.word	0x00000008
.L_23:


//--------------------- .nv.info._Z16callOperationMinPi --------------------------
	.section	.nv.info._Z16callOperationMinPi,"",@"SHT_CUDA_INFO"
	.sectionflags	@""
	.align	4


	//----- nvinfo : EIATTR_CUDA_API_VERSION
	.align		4
        /*0000*/ 	.byte	0x04, 0x37
        /*0002*/ 	.short	(.L_25 - .L_24)
.L_24:
        /*0004*/ 	.word	0x00000082


	//----- nvinfo : EIATTR_KPARAM_INFO
	.align		4
.L_25:
        /*0008*/ 	.byte	0x04, 0x17
        /*000a*/ 	.short	(.L_27 - .L_26)
.L_26:
        /*000c*/ 	.word	0x00000000
        /*0010*/ 	.short	0x0000
        /*0012*/ 	.short	0x0000
        /*0014*/ 	.byte	0x00, 0xf5, 0x21, 0x00


	//----- nvinfo : EIATTR_SPARSE_MMA_MASK
	.align		4
.L_27:
        /*0018*/ 	.byte	0x03, 0x50
        /*001a*/ 	.short	0x0000


	//----- nvinfo : EIATTR_MAXREG_COUNT
	.align		4
        /*001c*/ 	.byte	0x03, 0x1b
        /*001e*/ 	.short	0x00ff


	//----- nvinfo : EIATTR_NUM_BARRIERS
	.align		4
        /*0020*/ 	.byte	0x02, 0x4c
        /*0022*/ 	.byte	0x01
	.zero		1


	//----- nvinfo : EIATTR_MERCURY_ISA_VERSION
	.align		4
        /*0024*/ 	.byte	0x03, 0x5f
        /*0026*/ 	.short	0x0101


	//----- nvinfo : EIATTR_VRC_CTA_INIT_COUNT
	.align		4
        /*0028*/ 	.byte	0x02, 0x4a
	.zero		1
	.zero		1


	//----- nvinfo : EIATTR_EXIT_INSTR_OFFSETS
	.align		4
        /*002c*/ 	.byte	0x04, 0x1c
        /*002e*/ 	.short	(.L_29 - .L_28)


	//   ....[0]....
.L_28:
        /*0030*/ 	.word	0x00000190


	//   ....[1]....
        /*0034*/ 	.word	0x00000200


	//----- nvinfo : EIATTR_CRS_STACK_SIZE
	.align		4
.L_29:
        /*0038*/ 	.byte	0x04, 0x1e
        /*003a*/ 	.short	(.L_31 - .L_30)
.L_30:
        /*003c*/ 	.word	0x00000000


	//----- nvinfo : EIATTR_CBANK_PARAM_SIZE
	.align		4
.L_31:
        /*0040*/ 	.byte	0x03, 0x19
        /*0042*/ 	.short	0x0008


	//----- nvinfo : EIATTR_PARAM_CBANK
	.align		4
        /*0044*/ 	.byte	0x04, 0x0a
        /*0046*/ 	.short	(.L_33 - .L_32)
	.align		4
.L_32:
        /*0048*/ 	.word	index@(.nv.constant0._Z16callOperationMinPi)
        /*004c*/ 	.short	0x0380
        /*004e*/ 	.short	0x0008


	//----- nvinfo : EIATTR_SW_WAR
	.align		4
.L_33:
        /*0050*/ 	.byte	0x04, 0x36
        /*0052*/ 	.short	(.L_35 - .L_34)
.L_34:
        /*0054*/ 	.word	0x00000008
.L_35:


//--------------------- .nv.callgraph             --------------------------
	.section	.nv.callgraph,"",@"SHT_CUDA_CALLGRAPH"
	.align	4
	.sectionentsize	8
	.align		4
        /*0000*/ 	.word	0x00000000
	.align		4
        /*0004*/ 	.word	0xffffffff
	.align		4
        /*0008*/ 	.word	0x00000000
	.align		4
        /*000c*/ 	.word	0xfffffffe
	.align		4
        /*0010*/ 	.word	0x00000000
	.align		4
        /*0014*/ 	.word	0xfffffffd
	.align		4
        /*0018*/ 	.word	0x00000000
	.align		4
        /*001c*/ 	.word	0xfffffffc


//--------------------- .text._Z16callOperationMaxPi --------------------------
	.section	.text._Z16callOperationMaxPi,"ax",@progbits
	.align	128
        .global         _Z16callOperationMaxPi
        .type           _Z16callOperationMaxPi,@function
        .size           _Z16callOperationMaxPi,(.L_x_8 - _Z16callOperationMaxPi)
        .other          _Z16callOperationMaxPi,@"STO_CUDA_ENTRY STV_DEFAULT"
_Z16callOperationMaxPi:
.text._Z16callOperationMaxPi:
[----:B------:R-:W-:Y:S01]  /*0000*/  LDC R1, c[0x0][0x37c] ;  /* 0x0000df00ff017b82 */ /* 0x000fe20000000800 */
[----:B------:R-:W0:Y:S01]  /*0010*/  LDCU UR6, c[0x0][0x360] ;  /* 0x00006c00ff0677ac */ /* 0x000e220008000800 */
[----:B------:R-:W1:Y:S01]  /*0020*/  S2R R7, SR_TID.X ;  /* 0x0000000000077919 */ /* 0x000e620000002100 */
[----:B------:R-:W2:Y:S01]  /*0030*/  LDCU.64 UR4, c[0x0][0x358] ;  /* 0x00006b00ff0477ac */ /* 0x000ea20008000a00 */
[----:B0-----:R-:W-:-:S09]  /*0040*/  UISETP.GE.U32.AND UP0, UPT, UR6, 0x2, UPT ;  /* 0x000000020600788c */ /* 0x001fd2000bf06070 */
[----:B--2---:R-:W-:Y:S05]  /*0050*/  BRA.U !UP0, `(.L_x_0) ;  /* 0x0000000108487547 */ /* 0x004fea000b800000 */
[----:B------:R-:W1:Y:S01]  /*0060*/  LDC.64 R2, c[0x0][0x380] ;  /* 0x0000e000ff027b82 */ /* 0x000e620000000a00 */
[----:B------:R-:W-:Y:S01]  /*0070*/  BSSY.RECONVERGENT B0, `(.L_x_0) ;  /* 0x0000010000007945 */ /* 0x000fe20003800200 */
[----:B------:R-:W-:Y:S02]  /*0080*/  IMAD.U32 R0, RZ, RZ, UR6 ;  /* 0x00000006ff007e24 */ /* 0x000fe4000f8e00ff */
[----:B-1----:R-:W-:-:S07]  /*0090*/  IMAD.WIDE.U32 R2, R7, 0x4, R2 ;  /* 0x0000000407027825 */ /* 0x002fce00078e0002 */
.L_x_2:
[----:B------:R-:W-:Y:S02]  /*00a0*/  SHF.R.U32.HI R6, RZ, 0x1, R0 ;  /* 0x00000001ff067819 */ /* 0x000fe40000011600 */
[----:B------:R-:W-:Y:S02]  /*00b0*/  ISETP.GT.U32.AND P0, PT, R0, 0x3, PT ;  /* 0x000000030000780c */ /* 0x000fe40003f04070 */
[----:B------:R-:W-:-:S13]  /*00c0*/  ISETP.GE.U32.AND P1, PT, R7, R6, PT ;  /* 0x000000060700720c */ /* 0x000fda0003f26070 */
[----:B0-----:R-:W-:Y:S05]  /*00d0*/  @P1 BRA `(.L_x_1) ;  /* 0x00000000001c1947 */ /* 0x001fea0003800000 */
[----:B------:R-:W-:Y:S01]  /*00e0*/  IMAD.WIDE.U32 R4, R6, 0x4, R2 ;  /* 0x0000000406047825 */ /* 0x000fe200078e0002 */
[----:B------:R-:W2:Y:S05]  /*00f0*/  LDG.E R0, desc[UR4][R2.64] ;  /* 0x0000000402007981 */ /* 0x000eaa000c1e1900 */
[----:B------:R-:W2:Y:S01]  /*0100*/  LDG.E R5, desc[UR4][R4.64] ;  /* 0x0000000404057981 */ /* 0x000ea2000c1e1900 */
[----:B------:R-:W-:Y:S05]  /*0110*/  WARPSYNC.ALL ;  /* 0x0000000000007948 */ /* 0x000fea0003800000 */
[----:B--2---:R-:W-:-:S13]  /*0120*/  ISETP.GE.AND P1, PT, R0, R5, PT ;  /* 0x000000050000720c */ /* 0x004fda0003f26270 */
[----:B------:R0:W-:Y:S01]  /*0130*/  @!P1 STG.E desc[UR4][R2.64], R5 ;  /* 0x0000000502009986 */ /* 0x0001e2000c101904 */
[----:B------:R-:W-:Y:S06]  /*0140*/  BAR.SYNC.DEFER_BLOCKING 0x0 ;  /* 0x0000000000007b1d */ /* 0x000fec0000010000 */
.L_x_1:
[----:B------:R-:W-:Y:S01]  /*0150*/  IMAD.MOV.U32 R0, RZ, RZ, R6 ;  /* 0x000000ffff007224 */ /* 0x000fe200078e0006 */
[----:B------:R-:W-:Y:S06]  /*0160*/  @P0 BRA `(.L_x_2) ;  /* 0xfffffffc00cc0947 */ /* 0x000fec000383ffff */
[----:B------:R-:W-:Y:S05]  /*0170*/  BSYNC.RECONVERGENT B0 ;  /* 0x0000000000007941 */ /* 0x000fea0003800200 */
.L_x_0:
[----:B-1----:R-:W-:-:S13]  /*0180*/  ISETP.NE.AND P0, PT, R7, RZ, PT ;  /* 0x000000ff0700720c */ /* 0x002fda0003f05270 */
[----:B------:R-:W-:Y:S05]  /*0190*/  @P0 EXIT ;  /* 0x000000000000094d */ /* 0x000fea0003800000 */
[----:B0-----:R-:W0:Y:S01]  /*01a0*/  LDC.64 R2, c[0x0][0x380] ;  /* 0x0000e000ff027b82 */ /* 0x001e220000000a00 */
[----:B------:R-:W1:Y:S07]  /*01b0*/  S2R R7, SR_CTAID.X ;  /* 0x0000000000077919 */ /* 0x000e6e0000002500 */
[----:B------:R-:W1:Y:S01]  /*01c0*/  LDC.64 R4, c[0x0][0x380] ;  /* 0x0000e000ff047b82 */ /* 0x000e620000000a00 */
[----:B0-----:R-:W2:Y:S01]  /*01d0*/  LDG.E R3, desc[UR4][R2.64] ;  /* 0x0000000402037981 */ /* 0x001ea2000c1e1900 */
[----:B-1----:R-:W-:-:S05]  /*01e0*/  IMAD.WIDE.U32 R4, R7, 0x4, R4 ;  /* 0x0000000407047825 */ /* 0x002fca00078e0004 */
[----:B--2---:R-:W-:Y:S01]  /*01f0*/  STG.E desc[UR4][R4.64], R3 ;  /* 0x0000000304007986 */ /* 0x004fe2000c101904 */
[----:B------:R-:W-:Y:S05]  /*0200*/  EXIT ;  /* 0x000000000000794d */ /* 0x000fea0003800000 */
.L_x_3:
[----:B------:R-:W-:-:S00]  /*0210*/  BRA `(.L_x_3) ;  /* 0xfffffffc00fc7947 */ /* 0x000fc0000383ffff */
[----:B------:R-:W-:-:S00]  /*0220*/  NOP ;  /* 0x0000000000007918 */ /* 0x000fc00000000000 */
        /* <DEDUP_REMOVED lines=13> */
.L_x_8:


//--------------------- .text._Z16callOperationMinPi --------------------------
	.section	.text._Z16callOperationMinPi,"ax",@progbits
	.align	128
        .global         _Z16callOperationMinPi
        .type           _Z16callOperationMinPi,@function
        .size           _Z16callOperationMinPi,(.L_x_9 - _Z16callOperationMinPi)
        .other          _Z16callOperationMinPi,@"STO_CUDA_ENTRY STV_DEFAULT"
_Z16callOperationMinPi:
.text._Z16callOperationMinPi:
        /* <DEDUP_REMOVED lines=10> */
.L_x_6:
        /* <DEDUP_REMOVED lines=8> */
[----:B--2---:R-:W-:-:S13]  /*0120*/  ISETP.GT.AND P1, PT, R0, R5, PT ;  /* 0x000000050000720c */ /* 0x004fda0003f24270 */
[----:B------:R0:W-:Y:S01]  /*0130*/  @P1 STG.E desc[UR4][R2.64], R5 ;  /* 0x0000000502001986 */ /* 0x0001e2000c101904 */
[----:B------:R-:W-:Y:S06]  /*0140*/  BAR.SYNC.DEFER_BLOCKING 0x0 ;  /* 0x0000000000007b1d */ /* 0x000fec0000010000 */
.L_x_5:
[----:B------:R-:W-:Y:S01]  /*0150*/  IMAD.MOV.U32 R0, RZ, RZ, R6 ;  /* 0x000000ffff007224 */ /* 0x000fe200078e0006 */
[----:B------:R-:W-:Y:S06]  /*0160*/  @P0 BRA `(.L_x_6) ;  /* 0xfffffffc00cc0947 */ /* 0x000fec000383ffff */
[----:B------:R-:W-:Y:S05]  /*0170*/  BSYNC.RECONVERGENT B0 ;  /* 0x0000000000007941 */ /* 0x000fea0003800200 */
.L_x_4:
        /* <DEDUP_REMOVED lines=9> */
.L_x_7:
        /* <DEDUP_REMOVED lines=15> */
.L_x_9:


//--------------------- .nv.shared.reserved.0     --------------------------
	.section	.nv.shared.reserved.0,"aw",@nobits
	.weak		__nv_reservedSMEM_offset_0_alias
	.size		__nv_reservedSMEM_offset_0_alias, 0, 64
	.other		__nv_reservedSMEM_offset_0_alias,@"STO_CUDA_RESERVED_SHARED STV_DEFAULT"
__nv_reservedSMEM_offset_0_alias:
	.zero		0
	.zero		64


//--------------------- .nv.constant0._Z16callOperationMaxPi --------------------------
	.section	.nv.constant0._Z16callOperationMaxPi,"a",@progbits
	.sectionflags	@""
	.align	4
.nv.constant0._Z16callOperationMaxPi:
	.zero		904


//--------------------- .nv.constant0._Z16callOperationMinPi --------------------------
	.section	.nv.constant0._Z16callOperationMinPi,"a",@progbits
	.sectionflags	@""
	.align	4
.nv.constant0._Z16callOperationMinPi:
	.zero		904


//--------------------- SYMBOLS --------------------------

	.type		.nv.reservedSmem.offset0,@object
	.size		.nv.reservedSmem.offset0,0x4
